//
// Generated by NVIDIA NVVM Compiler
//
// Compiler Build ID: CL-36424714
// Cuda compilation tools, release 13.0, V13.0.88
// Based on NVVM 20.0.0
//

.version 9.0
.target sm_100
.address_size 64

	// .globl	_Z26kernel_multiplicarMatricesiPPfS0_S0_
.extern .func  (.param .b32 func_retval0) vprintf
(
	.param .b64 vprintf_param_0,
	.param .b64 vprintf_param_1
)
;
.global .align 1 .b8 $str[24] = {77, 117, 108, 116, 105, 112, 108, 105, 99, 97, 110, 100, 111, 32, 118, 101, 99, 116, 111, 114, 101, 115, 10};

.visible .entry _Z26kernel_multiplicarMatricesiPPfS0_S0_(
	.param .u32 _Z26kernel_multiplicarMatricesiPPfS0_S0__param_0,
	.param .u64 .ptr .align 1 _Z26kernel_multiplicarMatricesiPPfS0_S0__param_1,
	.param .u64 .ptr .align 1 _Z26kernel_multiplicarMatricesiPPfS0_S0__param_2,
	.param .u64 .ptr .align 1 _Z26kernel_multiplicarMatricesiPPfS0_S0__param_3
)
{
	.reg .pred 	%p<11>;
	.reg .b32 	%r<37>;
	.reg .b32 	%f<111>;
	.reg .b64 	%rd<43>;

	ld.param.u32 	%r21, [_Z26kernel_multiplicarMatricesiPPfS0_S0__param_0];
	ld.param.u64 	%rd15, [_Z26kernel_multiplicarMatricesiPPfS0_S0__param_1];
	ld.param.u64 	%rd16, [_Z26kernel_multiplicarMatricesiPPfS0_S0__param_2];
	ld.param.u64 	%rd17, [_Z26kernel_multiplicarMatricesiPPfS0_S0__param_3];
	mov.u32 	%r22, %ctaid.x;
	mov.u32 	%r23, %ntid.y;
	mov.u32 	%r1, %tid.y;
	mad.lo.s32 	%r2, %r22, %r23, %r1;
	mov.u32 	%r24, %ctaid.y;
	mov.u32 	%r25, %ntid.x;
	mov.u32 	%r3, %tid.x;
	mad.lo.s32 	%r26, %r24, %r25, %r3;
	max.s32 	%r27, %r2, %r26;
	setp.ge.s32 	%p1, %r27, %r21;
	@%p1 bra 	$L__BB0_16;
	cvta.to.global.u64 	%rd18, %rd15;
	cvta.to.global.u64 	%rd19, %rd16;
	mul.wide.s32 	%rd20, %r2, 8;
	add.s64 	%rd21, %rd18, %rd20;
	ld.global.u64 	%rd1, [%rd21];
	mul.wide.u32 	%rd22, %r26, 8;
	add.s64 	%rd23, %rd19, %rd22;
	ld.global.u64 	%rd2, [%rd23];
	or.b32  	%r28, %r3, %r1;
	setp.ne.s32 	%p2, %r28, 0;
	@%p2 bra 	$L__BB0_3;
	mov.u64 	%rd24, $str;
	cvta.global.u64 	%rd25, %rd24;
	{ // callseq 0, 0
	.param .b64 param0;
	st.param.b64 	[param0], %rd25;
	.param .b64 param1;
	st.param.b64 	[param1], 0;
	.param .b32 retval0;
	call.uni (retval0), 
	vprintf, 
	(
	param0, 
	param1
	);
	ld.param.b32 	%r29, [retval0];
	} // callseq 0
$L__BB0_3:
	and.b32  	%r5, %r21, 15;
	setp.lt.u32 	%p3, %r21, 16;
	mov.f32 	%f110, 0f00000000;
	mov.b32 	%r34, 0;
	@%p3 bra 	$L__BB0_6;
	and.b32  	%r34, %r21, 2147483632;
	neg.s32 	%r32, %r34;
	add.s64 	%rd40, %rd1, 32;
	add.s64 	%rd39, %rd2, 32;
	mov.f32 	%f110, 0f00000000;
$L__BB0_5:
	.pragma "nounroll";
	ld.f32 	%f17, [%rd40+-32];
	ld.f32 	%f18, [%rd39+-32];
	fma.rn.f32 	%f19, %f17, %f18, %f110;
	ld.f32 	%f20, [%rd40+-28];
	ld.f32 	%f21, [%rd39+-28];
	fma.rn.f32 	%f22, %f20, %f21, %f19;
	ld.f32 	%f23, [%rd40+-24];
	ld.f32 	%f24, [%rd39+-24];
	fma.rn.f32 	%f25, %f23, %f24, %f22;
	ld.f32 	%f26, [%rd40+-20];
	ld.f32 	%f27, [%rd39+-20];
	fma.rn.f32 	%f28, %f26, %f27, %f25;
	ld.f32 	%f29, [%rd40+-16];
	ld.f32 	%f30, [%rd39+-16];
	fma.rn.f32 	%f31, %f29, %f30, %f28;
	ld.f32 	%f32, [%rd40+-12];
	ld.f32 	%f33, [%rd39+-12];
	fma.rn.f32 	%f34, %f32, %f33, %f31;
	ld.f32 	%f35, [%rd40+-8];
	ld.f32 	%f36, [%rd39+-8];
	fma.rn.f32 	%f37, %f35, %f36, %f34;
	ld.f32 	%f38, [%rd40+-4];
	ld.f32 	%f39, [%rd39+-4];
	fma.rn.f32 	%f40, %f38, %f39, %f37;
	ld.f32 	%f41, [%rd40];
	ld.f32 	%f42, [%rd39];
	fma.rn.f32 	%f43, %f41, %f42, %f40;
	ld.f32 	%f44, [%rd40+4];
	ld.f32 	%f45, [%rd39+4];
	fma.rn.f32 	%f46, %f44, %f45, %f43;
	ld.f32 	%f47, [%rd40+8];
	ld.f32 	%f48, [%rd39+8];
	fma.rn.f32 	%f49, %f47, %f48, %f46;
	ld.f32 	%f50, [%rd40+12];
	ld.f32 	%f51, [%rd39+12];
	fma.rn.f32 	%f52, %f50, %f51, %f49;
	ld.f32 	%f53, [%rd40+16];
	ld.f32 	%f54, [%rd39+16];
	fma.rn.f32 	%f55, %f53, %f54, %f52;
	ld.f32 	%f56, [%rd40+20];
	ld.f32 	%f57, [%rd39+20];
	fma.rn.f32 	%f58, %f56, %f57, %f55;
	ld.f32 	%f59, [%rd40+24];
	ld.f32 	%f60, [%rd39+24];
	fma.rn.f32 	%f61, %f59, %f60, %f58;
	ld.f32 	%f62, [%rd40+28];
	ld.f32 	%f63, [%rd39+28];
	fma.rn.f32 	%f110, %f62, %f63, %f61;
	add.s32 	%r32, %r32, 16;
	add.s64 	%rd40, %rd40, 64;
	add.s64 	%rd39, %rd39, 64;
	setp.ne.s32 	%p4, %r32, 0;
	@%p4 bra 	$L__BB0_5;
$L__BB0_6:
	setp.eq.s32 	%p5, %r5, 0;
	@%p5 bra 	$L__BB0_15;
	and.b32  	%r11, %r21, 7;
	setp.lt.u32 	%p6, %r5, 8;
	@%p6 bra 	$L__BB0_9;
	mul.wide.u32 	%rd26, %r34, 4;
	add.s64 	%rd27, %rd1, %rd26;
	ld.f32 	%f65, [%rd27];
	add.s64 	%rd28, %rd2, %rd26;
	ld.f32 	%f66, [%rd28];
	fma.rn.f32 	%f67, %f65, %f66, %f110;
	ld.f32 	%f68, [%rd27+4];
	ld.f32 	%f69, [%rd28+4];
	fma.rn.f32 	%f70, %f68, %f69, %f67;
	ld.f32 	%f71, [%rd27+8];
	ld.f32 	%f72, [%rd28+8];
	fma.rn.f32 	%f73, %f71, %f72, %f70;
	ld.f32 	%f74, [%rd27+12];
	ld.f32 	%f75, [%rd28+12];
	fma.rn.f32 	%f76, %f74, %f75, %f73;
	ld.f32 	%f77, [%rd27+16];
	ld.f32 	%f78, [%rd28+16];
	fma.rn.f32 	%f79, %f77, %f78, %f76;
	ld.f32 	%f80, [%rd27+20];
	ld.f32 	%f81, [%rd28+20];
	fma.rn.f32 	%f82, %f80, %f81, %f79;
	ld.f32 	%f83, [%rd27+24];
	ld.f32 	%f84, [%rd28+24];
	fma.rn.f32 	%f85, %f83, %f84, %f82;
	ld.f32 	%f86, [%rd27+28];
	ld.f32 	%f87, [%rd28+28];
	fma.rn.f32 	%f110, %f86, %f87, %f85;
	add.s32 	%r34, %r34, 8;
$L__BB0_9:
	setp.eq.s32 	%p7, %r11, 0;
	@%p7 bra 	$L__BB0_15;
	and.b32  	%r14, %r21, 3;
	setp.lt.u32 	%p8, %r11, 4;
	@%p8 bra 	$L__BB0_12;
	mul.wide.u32 	%rd29, %r34, 4;
	add.s64 	%rd30, %rd1, %rd29;
	ld.f32 	%f89, [%rd30];
	add.s64 	%rd31, %rd2, %rd29;
	ld.f32 	%f90, [%rd31];
	fma.rn.f32 	%f91, %f89, %f90, %f110;
	ld.f32 	%f92, [%rd30+4];
	ld.f32 	%f93, [%rd31+4];
	fma.rn.f32 	%f94, %f92, %f93, %f91;
	ld.f32 	%f95, [%rd30+8];
	ld.f32 	%f96, [%rd31+8];
	fma.rn.f32 	%f97, %f95, %f96, %f94;
	ld.f32 	%f98, [%rd30+12];
	ld.f32 	%f99, [%rd31+12];
	fma.rn.f32 	%f110, %f98, %f99, %f97;
	add.s32 	%r34, %r34, 4;
$L__BB0_12:
	setp.eq.s32 	%p9, %r14, 0;
	@%p9 bra 	$L__BB0_15;
	mul.wide.u32 	%rd32, %r34, 4;
	add.s64 	%rd42, %rd2, %rd32;
	add.s64 	%rd41, %rd1, %rd32;
	neg.s32 	%r36, %r14;
$L__BB0_14:
	.pragma "nounroll";
	ld.f32 	%f100, [%rd41];
	ld.f32 	%f101, [%rd42];
	fma.rn.f32 	%f110, %f100, %f101, %f110;
	add.s64 	%rd42, %rd42, 4;
	add.s64 	%rd41, %rd41, 4;
	add.s32 	%r36, %r36, 1;
	setp.ne.s32 	%p10, %r36, 0;
	@%p10 bra 	$L__BB0_14;
$L__BB0_15:
	cvta.to.global.u64 	%rd33, %rd17;
	add.s64 	%rd35, %rd33, %rd20;
	ld.global.u64 	%rd36, [%rd35];
	mul.wide.u32 	%rd37, %r26, 4;
	add.s64 	%rd38, %rd36, %rd37;
	st.f32 	[%rd38], %f110;
$L__BB0_16:
	ret;

}


// ===== COMPILED SASS (sm_100) =====

	.target	sm_100

	.elftype	@"ET_EXEC"


//--------------------- .note.nv.tkinfo           --------------------------
	.section	.note.nv.tkinfo,"",@"SHT_NOTE"
	.sectionflags	@"SHF_NOTE_NV_TKINFO"
	.tkinfo
        /*0018*/ 	.word	0x00000002
        /*0030*/ 	.string	""
        /*0030*/ 	.string	"ptxas"
        /*0030*/ 	.string	"Cuda compilation tools, release 13.0, V13.0.88"
        /*0030*/ 	.string	"Build cuda_13.0.r13.0/compiler.36424714_0"
        /*0030*/ 	.string	"-arch sm_100 -m 64 "



//--------------------- .note.nv.cuinfo           --------------------------
	.section	.note.nv.cuinfo,"",@"SHT_NOTE"
	.sectionflags	@"SHF_NOTE_NV_CUINFO"
        /*0018*/ 	.short	0x0002
        /*001a*/ 	.short	0x0064
        /*001c*/ 	.short	0x0082
	.zero		2


//--------------------- .nv.info                  --------------------------
	.section	.nv.info,"",@"SHT_CUDA_INFO"
	.align	4


	//----- nvinfo : EIATTR_REGCOUNT
	.align		4
        /*0000*/ 	.byte	0x04, 0x2f
        /*0002*/ 	.short	(.L_2 - .L_1)
	.align		4
.L_1:
        /*0004*/ 	.word	index@(_Z26kernel_multiplicarMatricesiPPfS0_S0_)
        /*0008*/ 	.word	0x00000020


	//----- nvinfo : EIATTR_FRAME_SIZE
	.align		4
.L_2:
        /*000c*/ 	.byte	0x04, 0x11
        /*000e*/ 	.short	(.L_4 - .L_3)
	.align		4
.L_3:
        /*0010*/ 	.word	index@(_Z26kernel_multiplicarMatricesiPPfS0_S0_)
        /*0014*/ 	.word	0x00000000


	//----- nvinfo : EIATTR_MIN_STACK_SIZE
	.align		4
.L_4:
        /*0018*/ 	.byte	0x04, 0x12
        /*001a*/ 	.short	(.L_6 - .L_5)
	.align		4
.L_5:
        /*001c*/ 	.word	index@(_Z26kernel_multiplicarMatricesiPPfS0_S0_)
        /*0020*/ 	.word	0x00000000
.L_6:


//--------------------- .nv.compat                --------------------------
	.section	.nv.compat,"",@"SHT_CUDA_COMPAT_INFO"
	.align	4
        /*0000*/ 	.byte	0x02, 0x09, 0x00, 0x00, 0x02, 0x02, 0x01, 0x00, 0x02, 0x05, 0x05, 0x00, 0x03, 0x07, 0x01, 0x01
        /*0010*/ 	.byte	0x02, 0x03, 0x00, 0x00, 0x02, 0x06, 0x01, 0x00, 0x04, 0x0b, 0x08, 0x00, 0x09, 0x00, 0x00, 0x00
        /*0020*/ 	.byte	0x00, 0x00, 0x00, 0x00


//--------------------- .nv.info._Z26kernel_multiplicarMatricesiPPfS0_S0_ --------------------------
	.section	.nv.info._Z26kernel_multiplicarMatricesiPPfS0_S0_,"",@"SHT_CUDA_INFO"
	.sectionflags	@""
	.align	4


	//----- nvinfo : EIATTR_CUDA_API_VERSION
	.align		4
        /*0000*/ 	.byte	0x04, 0x37
        /*0002*/ 	.short	(.L_8 - .L_7)
.L_7:
        /*0004*/ 	.word	0x00000082


	//----- nvinfo : EIATTR_KPARAM_INFO
	.align		4
.L_8:
        /*0008*/ 	.byte	0x04, 0x17
        /*000a*/ 	.short	(.L_10 - .L_9)
.L_9:
        /*000c*/ 	.word	0x00000000
        /*0010*/ 	.short	0x0003
        /*0012*/ 	.short	0x0018
        /*0014*/ 	.byte	0x00, 0xf5, 0x21, 0x00


	//----- nvinfo : EIATTR_KPARAM_INFO
	.align		4
.L_10:
        /*0018*/ 	.byte	0x04, 0x17
        /*001a*/ 	.short	(.L_12 - .L_11)
.L_11:
        /*001c*/ 	.word	0x00000000
        /*0020*/ 	.short	0x0002
        /*0022*/ 	.short	0x0010
        /*0024*/ 	.byte	0x00, 0xf5, 0x21, 0x00


	//----- nvinfo : EIATTR_KPARAM_INFO
	.align		4
.L_12:
        /*0028*/ 	.byte	0x04, 0x17
        /*002a*/ 	.short	(.L_14 - .L_13)
.L_13:
        /*002c*/ 	.word	0x00000000
        /*0030*/ 	.short	0x0001
        /*0032*/ 	.short	0x0008
        /*0034*/ 	.byte	0x00, 0xf5, 0x21, 0x00


	//----- nvinfo : EIATTR_KPARAM_INFO
	.align		4
.L_14:
        /*0038*/ 	.byte	0x04, 0x17
        /*003a*/ 	.short	(.L_16 - .L_15)
.L_15:
        /*003c*/ 	.word	0x00000000
        /*0040*/ 	.short	0x0000
        /*0042*/ 	.short	0x0000
        /*0044*/ 	.byte	0x00, 0xf0, 0x11, 0x00


	//----- nvinfo : EIATTR_SPARSE_MMA_MASK
	.align		4
.L_16:
        /*0048*/ 	.byte	0x03, 0x50
        /*004a*/ 	.short	0x0000


	//----- nvinfo : EIATTR_MAXREG_COUNT
	.align		4
        /*004c*/ 	.byte	0x03, 0x1b
        /*004e*/ 	.short	0x00ff


	//----- nvinfo : EIATTR_EXTERNS
	.align		4
        /*0050*/ 	.byte	0x04, 0x0f
        /*0052*/ 	.short	(.L_18 - .L_17)


	//   ....[0]....
	.align		4
.L_17:
        /*0054*/ 	.word	index@(vprintf)


	//----- nvinfo : EIATTR_MERCURY_ISA_VERSION
	.align		4
.L_18:
        /*0058*/ 	.byte	0x03, 0x5f
        /*005a*/ 	.short	0x0101


	//----- nvinfo : EIATTR_VRC_CTA_INIT_COUNT
	.align		4
        /*005c*/ 	.byte	0x02, 0x4a
	.zero		1
	.zero		1


	//----- nvinfo : EIATTR_SYSCALL_OFFSETS
	.align		4
        /*0060*/ 	.byte	0x04, 0x46
        /*0062*/ 	.short	(.L_20 - .L_19)


	//   ....[0]....
.L_19:
        /*0064*/ 	.word	0x000001e0


	//----- nvinfo : EIATTR_EXIT_INSTR_OFFSETS
	.align		4
.L_20:
        /*0068*/ 	.byte	0x04, 0x1c
        /*006a*/ 	.short	(.L_22 - .L_21)


	//   ....[0]....
.L_21:
        /*006c*/ 	.word	0x000000c0


	//   ....[1]....
        /*0070*/ 	.word	0x00000b80


	//----- nvinfo : EIATTR_CRS_STACK_SIZE
	.align		4
.L_22:
        /*0074*/ 	.byte	0x04, 0x1e
        /*0076*/ 	.short	(.L_24 - .L_23)
.L_23:
        /*0078*/ 	.word	0x00000000


	//----- nvinfo : EIATTR_CBANK_PARAM_SIZE
	.align		4
.L_24:
        /*007c*/ 	.byte	0x03, 0x19
        /*007e*/ 	.short	0x0020


	//----- nvinfo : EIATTR_PARAM_CBANK
	.align		4
        /*0080*/ 	.byte	0x04, 0x0a
        /*0082*/ 	.short	(.L_26 - .L_25)
	.align		4
.L_25:
        /*0084*/ 	.word	index@(.nv.constant0._Z26kernel_multiplicarMatricesiPPfS0_S0_)
        /*0088*/ 	.short	0x0380
        /*008a*/ 	.short	0x0020


	//----- nvinfo : EIATTR_SW_WAR
	.align		4
.L_26:
        /*008c*/ 	.byte	0x04, 0x36
        /*008e*/ 	.short	(.L_28 - .L_27)
.L_27:
        /*0090*/ 	.word	0x00000008
.L_28:


//--------------------- .nv.callgraph             --------------------------
	.section	.nv.callgraph,"",@"SHT_CUDA_CALLGRAPH"
	.align	4
	.sectionentsize	8
	.align		4
        /*0000*/ 	.word	0x00000000
	.align		4
        /*0004*/ 	.word	0xffffffff
	.align		4
        /*0008*/ 	.word	index@(_Z26kernel_multiplicarMatricesiPPfS0_S0_)
	.align		4
        /*000c*/ 	.word	index@(vprintf)
	.align		4
        /*0010*/ 	.word	0x00000000
	.align		4
        /*0014*/ 	.word	0xfffffffe
	.align		4
        /*0018*/ 	.word	0x00000000
	.align		4
        /*001c*/ 	.word	0xfffffffd
	.align		4
        /*0020*/ 	.word	0x00000000
	.align		4
        /*0024*/ 	.word	0xfffffffc


//--------------------- .nv.constant4             --------------------------
	.section	.nv.constant4,"a",@progbits
	.align	8
	.align		8
.nv.constant4:
        /*0000*/ 	.dword	vprintf
	.align		8
        /*0008*/ 	.dword	$str


//--------------------- .text._Z26kernel_multiplicarMatricesiPPfS0_S0_ --------------------------
	.section	.text._Z26kernel_multiplicarMatricesiPPfS0_S0_,"ax",@progbits
	.align	128
        .global         _Z26kernel_multiplicarMatricesiPPfS0_S0_
        .type           _Z26kernel_multiplicarMatricesiPPfS0_S0_,@function
        .size           _Z26kernel_multiplicarMatricesiPPfS0_S0_,(.L_x_10 - _Z26kernel_multiplicarMatricesiPPfS0_S0_)
        .other          _Z26kernel_multiplicarMatricesiPPfS0_S0_,@"STO_CUDA_ENTRY STV_DEFAULT"
_Z26kernel_multiplicarMatricesiPPfS0_S0_:
.text._Z26kernel_multiplicarMatricesiPPfS0_S0_:
[----:B------:R-:W0:Y:S01]  /*0000*/  LDC R1, c[0x0][0x37c] ;  /* 0x0000df00ff017b82 */ /* 0x000e220000000800 */
[----:B------:R-:W1:Y:S07]  /*0010*/  S2R R3, SR_TID.Y ;  /* 0x0000000000037919 */ /* 0x000e6e0000002200 */
[----:B------:R-:W1:Y:S01]  /*0020*/  LDC R22, c[0x0][0x364] ;  /* 0x0000d900ff167b82 */ /* 0x000e620000000800 */
[----:B------:R-:W2:Y:S01]  /*0030*/  LDCU UR6, c[0x0][0x380] ;  /* 0x00007000ff0677ac */ /* 0x000ea20008000800 */
[----:B------:R-:W3:Y:S06]  /*0040*/  S2R R0, SR_TID.X ;  /* 0x0000000000007919 */ /* 0x000eec0000002100 */
[----:B------:R-:W1:Y:S08]  /*0050*/  S2UR UR4, SR_CTAID.X ;  /* 0x00000000000479c3 */ /* 0x000e700000002500 */
[----:B------:R-:W3:Y:S08]  /*0060*/  S2UR UR5, SR_CTAID.Y ;  /* 0x00000000000579c3 */ /* 0x000ef00000002600 */
[----:B------:R-:W3:Y:S01]  /*0070*/  LDC R23, c[0x0][0x360] ;  /* 0x0000d800ff177b82 */ /* 0x000ee20000000800 */
[----:B-1----:R-:W-:-:S02]  /*0080*/  IMAD R22, R22, UR4, R3 ;  /* 0x0000000416167c24 */ /* 0x002fc4000f8e0203 */
[----:B---3--:R-:W-:-:S05]  /*0090*/  IMAD R23, R23, UR5, R0 ;  /* 0x0000000517177c24 */ /* 0x008fca000f8e0200 */
[----:B------:R-:W-:-:S04]  /*00a0*/  VIMNMX R2, PT, PT, R22, R23, !PT ;  /* 0x0000001716027248 */ /* 0x000fc80007fe0100 */
[----:B--2---:R-:W-:-:S13]  /*00b0*/  ISETP.GE.AND P0, PT, R2, UR6, PT ;  /* 0x0000000602007c0c */ /* 0x004fda000bf06270 */
[----:B0-----:R-:W-:Y:S05]  /*00c0*/  @P0 EXIT ;  /* 0x000000000000094d */ /* 0x001fea0003800000 */
[----:B------:R-:W0:Y:S01]  /*00d0*/  LDC.64 R18, c[0x0][0x388] ;  /* 0x0000e200ff127b82 */ /* 0x000e220000000a00 */
[----:B------:R-:W1:Y:S07]  /*00e0*/  LDCU.64 UR36, c[0x0][0x358] ;  /* 0x00006b00ff2477ac */ /* 0x000e6e0008000a00 */
[----:B------:R-:W2:Y:S01]  /*00f0*/  LDC.64 R16, c[0x0][0x390] ;  /* 0x0000e400ff107b82 */ /* 0x000ea20000000a00 */
[----:B0-----:R-:W-:-:S06]  /*0100*/  IMAD.WIDE R18, R22, 0x8, R18 ;  /* 0x0000000816127825 */ /* 0x001fcc00078e0212 */
[----:B-1----:R-:W5:Y:S01]  /*0110*/  LDG.E.64 R18, desc[UR36][R18.64] ;  /* 0x0000002412127981 */ /* 0x002f62000c1e1b00 */
[----:B--2---:R-:W-:-:S06]  /*0120*/  IMAD.WIDE.U32 R16, R23, 0x8, R16 ;  /* 0x0000000817107825 */ /* 0x004fcc00078e0010 */
[----:B------:R-:W5:Y:S01]  /*0130*/  LDG.E.64 R16, desc[UR36][R16.64] ;  /* 0x0000002410107981 */ /* 0x000f62000c1e1b00 */
[----:B------:R-:W-:Y:S01]  /*0140*/  LOP3.LUT P0, RZ, R0, R3, RZ, 0xfc, !PT ;  /* 0x0000000300ff7212 */ /* 0x000fe2000780fcff */
[----:B------:R-:W-:-:S12]  /*0150*/  BSSY.RECONVERGENT B6, `(.L_x_0) ;  /* 0x000000a000067945 */ /* 0x000fd80003800200 */
[----:B------:R-:W-:Y:S05]  /*0160*/  @P0 BRA `(.L_x_1) ;  /* 0x0000000000200947 */ /* 0x000fea0003800000 */
[----:B------:R-:W-:Y:S01]  /*0170*/  MOV R0, 0x0 ;  /* 0x0000000000007802 */ /* 0x000fe20000000f00 */
[----:B------:R-:W0:Y:S01]  /*0180*/  LDCU.64 UR4, c[0x4][0x8] ;  /* 0x01000100ff0477ac */ /* 0x000e220008000a00 */
[----:B------:R-:W-:Y:S02]  /*0190*/  CS2R R6, SRZ ;  /* 0x0000000000067805 */ /* 0x000fe4000001ff00 */
[----:B------:R1:W2:Y:S01]  /*01a0*/  LDC.64 R2, c[0x4][R0] ;  /* 0x0100000000027b82 */ /* 0x0002a20000000a00 */
[----:B0-----:R-:W-:Y:S02]  /*01b0*/  MOV R4, UR4 ;  /* 0x0000000400047c02 */ /* 0x001fe40008000f00 */
[----:B-1----:R-:W-:-:S07]  /*01c0*/  MOV R5, UR5 ;  /* 0x0000000500057c02 */ /* 0x002fce0008000f00 */
[----:B------:R-:W-:-:S07]  /*01d0*/  LEPC R20, `(.L_x_1) ;  /* 0x000000001014794e */ /* 0x000fce0000000000 */
[----:B--2--5:R-:W-:Y:S05]  /*01e0*/  CALL.ABS.NOINC R2 ;  /* 0x0000000002007343 */ /* 0x024fea0003c00000 */
.L_x_1:
[----:B------:R-:W-:Y:S05]  /*01f0*/  BSYNC.RECONVERGENT B6 ;  /* 0x0000000000067941 */ /* 0x000fea0003800200 */
.L_x_0:
[----:B------:R-:W0:Y:S01]  /*0200*/  LDC R0, c[0x0][0x380] ;  /* 0x0000e000ff007b82 */ /* 0x000e220000000800 */
[----:B------:R-:W-:Y:S01]  /*0210*/  HFMA2 R8, -RZ, RZ, 0, 0 ;  /* 0x00000000ff087431 */ /* 0x000fe200000001ff */
[----:B------:R-:W-:Y:S02]  /*0220*/  MOV R7, RZ ;  /* 0x000000ff00077202 */ /* 0x000fe40000000f00 */
[C---:B0-----:R-:W-:Y:S02]  /*0230*/  ISETP.GE.U32.AND P1, PT, R0.reuse, 0x10, PT ;  /* 0x000000100000780c */ /* 0x041fe40003f26070 */
[----:B------:R-:W-:-:S04]  /*0240*/  LOP3.LUT R24, R0, 0xf, RZ, 0xc0, !PT ;  /* 0x0000000f00187812 */ /* 0x000fc800078ec0ff */
[----:B------:R-:W-:-:S07]  /*0250*/  ISETP.NE.AND P0, PT, R24, RZ, PT ;  /* 0x000000ff1800720c */ /* 0x000fce0003f05270 */
[----:B------:R-:W-:Y:S06]  /*0260*/  @!P1 BRA `(.L_x_2) ;  /* 0x0000000400109947 */ /* 0x000fec0003800000 */
[----:B-----5:R-:W-:Y:S01]  /*0270*/  IADD3 R12, P1, PT, R18, 0x20, RZ ;  /* 0x00000020120c7810 */ /* 0x020fe20007f3e0ff */
[----:B------:R-:W-:Y:S01]  /*0280*/  BSSY.RECONVERGENT B0, `(.L_x_2) ;  /* 0x0000042000007945 */ /* 0x000fe20003800200 */
[----:B------:R-:W-:Y:S02]  /*0290*/  IADD3 R11, P2, PT, R16, 0x20, RZ ;  /* 0x00000020100b7810 */ /* 0x000fe40007f5e0ff */
[----:B------:R-:W-:Y:S01]  /*02a0*/  LOP3.LUT R7, R0, 0x7ffffff0, RZ, 0xc0, !PT ;  /* 0x7ffffff000077812 */ /* 0x000fe200078ec0ff */
[----:B------:R-:W-:Y:S01]  /*02b0*/  IMAD.X R13, RZ, RZ, R19, P1 ;  /* 0x000000ffff0d7224 */ /* 0x000fe200008e0613 */
[----:B------:R-:W-:Y:S02]  /*02c0*/  MOV R8, RZ ;  /* 0x000000ff00087202 */ /* 0x000fe40000000f00 */
[----:B------:R-:W-:Y:S02]  /*02d0*/  IADD3.X R10, PT, PT, RZ, R17, RZ, P2, !PT ;  /* 0x00000011ff0a7210 */ /* 0x000fe400017fe4ff */
[----:B------:R-:W-:-:S07]  /*02e0*/  IADD3 R6, PT, PT, -R7, RZ, RZ ;  /* 0x000000ff07067210 */ /* 0x000fce0007ffe1ff */
.L_x_3:
[----:B------:R-:W-:Y:S01]  /*02f0*/  MOV R4, R12 ;  /* 0x0000000c00047202 */ /* 0x000fe20000000f00 */
[----:B------:R-:W-:Y:S01]  /*0300*/  IMAD.MOV.U32 R2, RZ, RZ, R11 ;  /* 0x000000ffff027224 */ /* 0x000fe200078e000b */
[----:B------:R-:W-:Y:S02]  /*0310*/  MOV R5, R13 ;  /* 0x0000000d00057202 */ /* 0x000fe40000000f00 */
[----:B------:R-:W-:-:S03]  /*0320*/  MOV R3, R10 ;  /* 0x0000000a00037202 */ /* 0x000fc60000000f00 */
[----:B------:R-:W2:Y:S04]  /*0330*/  LD.E R15, desc[UR36][R4.64+-0x20] ;  /* 0xffffe024040f7980 */ /* 0x000ea8000c101900 */
[----:B------:R-:W2:Y:S04]  /*0340*/  LD.E R14, desc[UR36][R2.64+-0x20] ;  /* 0xffffe024020e7980 */ /* 0x000ea8000c101900 */
[----:B------:R-:W3:Y:S04]  /*0350*/  LD.E R25, desc[UR36][R4.64+-0x1c] ;  /* 0xffffe42404197980 */ /* 0x000ee8000c101900 */
[----:B------:R-:W3:Y:S04]  /*0360*/  LD.E R27, desc[UR36][R2.64+-0x1c] ;  /* 0xffffe424021b7980 */ /* 0x000ee8000c101900 */
[----:B------:R-:W4:Y:S04]  /*0370*/  LD.E R12, desc[UR36][R4.64+-0x18] ;  /* 0xffffe824040c7980 */ /* 0x000f28000c101900 */
[----:B------:R-:W4:Y:S04]  /*0380*/  LD.E R13, desc[UR36][R2.64+-0x18] ;  /* 0xffffe824020d7980 */ /* 0x000f28000c101900 */
[----:B------:R-:W5:Y:S04]  /*0390*/  LD.E R11, desc[UR36][R4.64+-0x14] ;  /* 0xffffec24040b7980 */ /* 0x000f68000c101900 */
[----:B------:R-:W5:Y:S04]  /*03a0*/  LD.E R10, desc[UR36][R2.64+-0x14] ;  /* 0xffffec24020a7980 */ /* 0x000f68000c101900 */
[----:B------:R-:W5:Y:S04]  /*03b0*/  LD.E R9, desc[UR36][R4.64+-0x10] ;  /* 0xfffff02404097980 */ /* 0x000f68000c101900 */
[----:B------:R-:W5:Y:S04]  /*03c0*/  LD.E R26, desc[UR36][R2.64+-0x10] ;  /* 0xfffff024021a7980 */ /* 0x000f68000c101900 */
[----:B------:R-:W5:Y:S04]  /*03d0*/  LD.E R20, desc[UR36][R4.64+-0xc] ;  /* 0xfffff42404147980 */ /* 0x000f68000c101900 */
[----:B------:R-:W5:Y:S01]  /*03e0*/  LD.E R21, desc[UR36][R2.64+-0xc] ;  /* 0xfffff42402157980 */ /* 0x000f62000c101900 */
[----:B--2---:R-:W-:-:S03]  /*03f0*/  FFMA R14, R15, R14, R8 ;  /* 0x0000000e0f0e7223 */ /* 0x004fc60000000008 */
[----:B------:R-:W2:Y:S01]  /*0400*/  LD.E R15, desc[UR36][R2.64+-0x8] ;  /* 0xfffff824020f7980 */ /* 0x000ea2000c101900 */
[----:B---3--:R-:W-:-:S03]  /*0410*/  FFMA R25, R25, R27, R14 ;  /* 0x0000001b19197223 */ /* 0x008fc6000000000e */
[----:B------:R-:W2:Y:S01]  /*0420*/  LD.E R14, desc[UR36][R4.64+-0x8] ;  /* 0xfffff824040e7980 */ /* 0x000ea2000c101900 */
[----:B----4-:R-:W-:-:S03]  /*0430*/  FFMA R8, R12, R13, R25 ;  /* 0x0000000d0c087223 */ /* 0x010fc60000000019 */
[----:B------:R-:W3:Y:S04]  /*0440*/  LD.E R12, desc[UR36][R4.64+-0x4] ;  /* 0xfffffc24040c7980 */ /* 0x000ee8000c101900 */
[----:B------:R-:W3:Y:S01]  /*0450*/  LD.E R13, desc[UR36][R2.64+-0x4] ;  /* 0xfffffc24020d7980 */ /* 0x000ee2000c101900 */
[----:B-----5:R-:W-:-:S03]  /*0460*/  FFMA R8, R11, R10, R8 ;  /* 0x0000000a0b087223 */ /* 0x020fc60000000008 */
[----:B------:R-:W4:Y:S04]  /*0470*/  LD.E R10, desc[UR36][R4.64] ;  /* 0x00000024040a7980 */ /* 0x000f28000c101900 */
[----:B------:R-:W4:Y:S01]  /*0480*/  LD.E R11, desc[UR36][R2.64] ;  /* 0x00000024020b7980 */ /* 0x000f22000c101900 */
[----:B------:R-:W-:-:S03]  /*0490*/  FFMA R25, R9, R26, R8 ;  /* 0x0000001a09197223 */ /* 0x000fc60000000008 */
[----:B------:R-:W5:Y:S04]  /*04a0*/  LD.E R9, desc[UR36][R4.64+0x4] ;  /* 0x0000042404097980 */ /* 0x000f68000c101900 */
[----:B------:R-:W5:Y:S01]  /*04b0*/  LD.E R8, desc[UR36][R2.64+0x4] ;  /* 0x0000042402087980 */ /* 0x000f62000c101900 */
[----:B------:R-:W-:-:S03]  /*04c0*/  FFMA R25, R20, R21, R25 ;  /* 0x0000001514197223 */ /* 0x000fc60000000019 */
[----:B------:R-:W5:Y:S04]  /*04d0*/  LD.E R20, desc[UR36][R4.64+0x8] ;  /* 0x0000082404147980 */ /* 0x000f68000c101900 */
[----:B------:R-:W5:Y:S01]  /*04e0*/  LD.E R21, desc[UR36][R2.64+0x8] ;  /* 0x0000082402157980 */ /* 0x000f62000c101900 */
[----:B--2---:R-:W-:-:S03]  /*04f0*/  FFMA R25, R14, R15, R25 ;  /* 0x0000000f0e197223 */ /* 0x004fc60000000019 */
[----:B------:R-:W2:Y:S04]  /*0500*/  LD.E R15, desc[UR36][R4.64+0xc] ;  /* 0x00000c24040f7980 */ /* 0x000ea8000c101900 */
[----:B------:R-:W2:Y:S01]  /*0510*/  LD.E R14, desc[UR36][R2.64+0xc] ;  /* 0x00000c24020e7980 */ /* 0x000ea2000c101900 */
[----:B---3--:R-:W-:-:S03]  /*0520*/  FFMA R25, R12, R13, R25 ;  /* 0x0000000d0c197223 */ /* 0x008fc60000000019 */
[----:B------:R-:W3:Y:S04]  /*0530*/  LD.E R12, desc[UR36][R4.64+0x10] ;  /* 0x00001024040c7980 */ /* 0x000ee8000c101900 */
[----:B------:R-:W3:Y:S01]  /*0540*/  LD.E R13, desc[UR36][R2.64+0x10] ;  /* 0x00001024020d7980 */ /* 0x000ee2000c101900 */
[----:B----4-:R-:W-:-:S03]  /*0550*/  FFMA R26, R10, R11, R25 ;  /* 0x0000000b0a1a7223 */ /* 0x010fc60000000019 */
[----:B------:R-:W4:Y:S04]  /*0560*/  LD.E R10, desc[UR36][R4.64+0x14] ;  /* 0x00001424040a7980 */ /* 0x000f28000c101900 */
[----:B------:R-:W4:Y:S01]  /*0570*/  LD.E R11, desc[UR36][R2.64+0x14] ;  /* 0x00001424020b7980 */ /* 0x000f22000c101900 */
[----:B-----5:R-:W-:-:S03]  /*0580*/  FFMA R25, R9, R8, R26 ;  /* 0x0000000809197223 */ /* 0x020fc6000000001a */
[----:B------:R-:W5:Y:S04]  /*0590*/  LD.E R9, desc[UR36][R4.64+0x18] ;  /* 0x0000182404097980 */ /* 0x000f68000c101900 */
[----:B------:R-:W5:Y:S01]  /*05a0*/  LD.E R8, desc[UR36][R2.64+0x18] ;  /* 0x0000182402087980 */ /* 0x000f62000c101900 */
[----:B------:R-:W-:-:S03]  /*05b0*/  FFMA R26, R20, R21, R25 ;  /* 0x00000015141a7223 */ /* 0x000fc60000000019 */
[----:B------:R-:W5:Y:S04]  /*05c0*/  LD.E R20, desc[UR36][R4.64+0x1c] ;  /* 0x00001c2404147980 */ /* 0x000f68000c101900 */
[----:B------:R-:W5:Y:S01]  /*05d0*/  LD.E R21, desc[UR36][R2.64+0x1c] ;  /* 0x00001c2402157980 */ /* 0x000f62000c101900 */
[----:B------:R-:W-:-:S04]  /*05e0*/  IADD3 R6, PT, PT, R6, 0x10, RZ ;  /* 0x0000001006067810 */ /* 0x000fc80007ffe0ff */
[----:B------:R-:W-:Y:S01]  /*05f0*/  ISETP.NE.AND P1, PT, R6, RZ, PT ;  /* 0x000000ff0600720c */ /* 0x000fe20003f25270 */
[----:B--2---:R-:W-:-:S04]  /*0600*/  FFMA R15, R15, R14, R26 ;  /* 0x0000000e0f0f7223 */ /* 0x004fc8000000001a */
[----:B---3--:R-:W-:Y:S01]  /*0610*/  FFMA R13, R12, R13, R15 ;  /* 0x0000000d0c0d7223 */ /* 0x008fe2000000000f */
[----:B------:R-:W-:-:S03]  /*0620*/  IADD3 R12, P2, PT, R4, 0x40, RZ ;  /* 0x00000040040c7810 */ /* 0x000fc60007f5e0ff */
[----:B----4-:R-:W-:Y:S01]  /*0630*/  FFMA R10, R10, R11, R13 ;  /* 0x0000000b0a0a7223 */ /* 0x010fe2000000000d */
[----:B------:R-:W-:Y:S02]  /*0640*/  IADD3 R11, P3, PT, R2, 0x40, RZ ;  /* 0x00000040020b7810 */ /* 0x000fe40007f7e0ff */
[----:B------:R-:W-:Y:S01]  /*0650*/  IADD3.X R13, PT, PT, RZ, R5, RZ, P2, !PT ;  /* 0x00000005ff0d7210 */ /* 0x000fe200017fe4ff */
[----:B-----5:R-:W-:Y:S01]  /*0660*/  FFMA R9, R9, R8, R10 ;  /* 0x0000000809097223 */ /* 0x020fe2000000000a */
[----:B------:R-:W-:-:S03]  /*0670*/  IADD3.X R10, PT, PT, RZ, R3, RZ, P3, !PT ;  /* 0x00000003ff0a7210 */ /* 0x000fc60001ffe4ff */
[----:B------:R-:W-:Y:S01]  /*0680*/  FFMA R8, R20, R21, R9 ;  /* 0x0000001514087223 */ /* 0x000fe20000000009 */
[----:B------:R-:W-:Y:S06]  /*0690*/  @P1 BRA `(.L_x_3) ;  /* 0xfffffffc00141947 */ /* 0x000fec000383ffff */
[----:B------:R-:W-:Y:S05]  /*06a0*/  BSYNC.RECONVERGENT B0 ;  /* 0x0000000000007941 */ /* 0x000fea0003800200 */
.L_x_2:
[----:B------:R-:W-:Y:S05]  /*06b0*/  @!P0 BRA `(.L_x_4) ;  /* 0x00000004001c8947 */ /* 0x000fea0003800000 */
[----:B------:R-:W-:Y:S02]  /*06c0*/  ISETP.GE.U32.AND P0, PT, R24, 0x8, PT ;  /* 0x000000081800780c */ /* 0x000fe40003f06070 */
[----:B------:R-:W-:-:S04]  /*06d0*/  LOP3.LUT R26, R0, 0x7, RZ, 0xc0, !PT ;  /* 0x00000007001a7812 */ /* 0x000fc800078ec0ff */
[----:B------:R-:W-:-:S07]  /*06e0*/  ISETP.NE.AND P1, PT, R26, RZ, PT ;  /* 0x000000ff1a00720c */ /* 0x000fce0003f25270 */
[----:B------:R-:W-:Y:S06]  /*06f0*/  @!P0 BRA `(.L_x_5) ;  /* 0x00000000006c8947 */ /* 0x000fec0003800000 */
[----:B-----5:R-:W-:-:S04]  /*0700*/  IMAD.WIDE.U32 R2, R7, 0x4, R18 ;  /* 0x0000000407027825 */ /* 0x020fc800078e0012 */
[----:B------:R-:W-:Y:S01]  /*0710*/  IMAD.WIDE.U32 R4, R7, 0x4, R16 ;  /* 0x0000000407047825 */ /* 0x000fe200078e0010 */
[----:B------:R-:W2:Y:S04]  /*0720*/  LD.E R21, desc[UR36][R2.64] ;  /* 0x0000002402157980 */ /* 0x000ea8000c101900 */
[----:B------:R-:W2:Y:S04]  /*0730*/  LD.E R20, desc[UR36][R4.64] ;  /* 0x0000002404147980 */ /* 0x000ea8000c101900 */
[----:B------:R-:W3:Y:S04]  /*0740*/  LD.E R6, desc[UR36][R2.64+0x4] ;  /* 0x0000042402067980 */ /* 0x000ee8000c101900 */
[----:B------:R-:W3:Y:S04]  /*0750*/  LD.E R9, desc[UR36][R4.64+0x4] ;  /* 0x0000042404097980 */ /* 0x000ee8000c101900 */
[----:B------:R-:W4:Y:S04]  /*0760*/  LD.E R10, desc[UR36][R2.64+0x8] ;  /* 0x00000824020a7980 */ /* 0x000f28000c101900 */
[----:B------:R-:W4:Y:S04]  /*0770*/  LD.E R11, desc[UR36][R4.64+0x8] ;  /* 0x00000824040b7980 */ /* 0x000f28000c101900 */
[----:B------:R-:W4:Y:S04]  /*0780*/  LD.E R12, desc[UR36][R2.64+0xc] ;  /* 0x00000c24020c7980 */ /* 0x000f28000c101900 */
[----:B------:R-:W4:Y:S04]  /*0790*/  LD.E R13, desc[UR36][R4.64+0xc] ;  /* 0x00000c24040d7980 */ /* 0x000f28000c101900 */
[----:B------:R-:W4:Y:S04]  /*07a0*/  LD.E R14, desc[UR36][R2.64+0x10] ;  /* 0x00001024020e7980 */ /* 0x000f28000c101900 */
[----:B------:R-:W4:Y:S04]  /*07b0*/  LD.E R15, desc[UR36][R4.64+0x10] ;  /* 0x00001024040f7980 */ /* 0x000f28000c101900 */
[----:B------:R-:W4:Y:S04]  /*07c0*/  LD.E R25, desc[UR36][R4.64+0x18] ;  /* 0x0000182404197980 */ /* 0x000f28000c101900 */
[----:B------:R-:W4:Y:S04]  /*07d0*/  LD.E R24, desc[UR36][R2.64+0x1c] ;  /* 0x00001c2402187980 */ /* 0x000f28000c101900 */
[----:B------:R-:W4:Y:S01]  /*07e0*/  LD.E R27, desc[UR36][R4.64+0x1c] ;  /* 0x00001c24041b7980 */ /* 0x000f22000c101900 */
[----:B--2---:R-:W-:-:S03]  /*07f0*/  FFMA R29, R21, R20, R8 ;  /* 0x00000014151d7223 */ /* 0x004fc60000000008 */
[----:B------:R-:W2:Y:S04]  /*0800*/  LD.E R20, desc[UR36][R2.64+0x14] ;  /* 0x0000142402147980 */ /* 0x000ea8000c101900 */
[----:B------:R-:W2:Y:S04]  /*0810*/  LD.E R21, desc[UR36][R4.64+0x14] ;  /* 0x0000142404157980 */ /* 0x000ea8000c101900 */
[----:B------:R-:W2:Y:S01]  /*0820*/  LD.E R8, desc[UR36][R2.64+0x18] ;  /* 0x0000182402087980 */ /* 0x000ea2000c101900 */
[----:B---3--:R-:W-:-:S04]  /*0830*/  FFMA R9, R6, R9, R29 ;  /* 0x0000000906097223 */ /* 0x008fc8000000001d */
[----:B----4-:R-:W-:-:S04]  /*0840*/  FFMA R9, R10, R11, R9 ;  /* 0x0000000b0a097223 */ /* 0x010fc80000000009 */
[----:B------:R-:W-:-:S04]  /*0850*/  FFMA R9, R12, R13, R9 ;  /* 0x0000000d0c097223 */ /* 0x000fc80000000009 */
[----:B------:R-:W-:Y:S01]  /*0860*/  FFMA R9, R14, R15, R9 ;  /* 0x0000000f0e097223 */ /* 0x000fe20000000009 */
[----:B------:R-:W-:-:S03]  /*0870*/  VIADD R7, R7, 0x8 ;  /* 0x0000000807077836 */ /* 0x000fc60000000000 */
[----:B--2---:R-:W-:-:S04]  /*0880*/  FFMA R9, R20, R21, R9 ;  /* 0x0000001514097223 */ /* 0x004fc80000000009 */
[----:B------:R-:W-:-:S04]  /*0890*/  FFMA R9, R8, R25, R9 ;  /* 0x0000001908097223 */ /* 0x000fc80000000009 */
[----:B------:R-:W-:-:S07]  /*08a0*/  FFMA R8, R24, R27, R9 ;  /* 0x0000001b18087223 */ /* 0x000fce0000000009 */
.L_x_5:
[----:B------:R-:W-:Y:S04]  /*08b0*/  BSSY.RECONVERGENT B0, `(.L_x_4) ;  /* 0x0000027000007945 */ /* 0x000fe80003800200 */
[----:B------:R-:W-:Y:S05]  /*08c0*/  @!P1 BRA `(.L_x_6) ;  /* 0x0000000000949947 */ /* 0x000fea0003800000 */
[----:B------:R-:W-:Y:S02]  /*08d0*/  ISETP.GE.U32.AND P0, PT, R26, 0x4, PT ;  /* 0x000000041a00780c */ /* 0x000fe40003f06070 */
[----:B------:R-:W-:-:S04]  /*08e0*/  LOP3.LUT R0, R0, 0x3, RZ, 0xc0, !PT ;  /* 0x0000000300007812 */ /* 0x000fc800078ec0ff */
[----:B------:R-:W-:-:S07]  /*08f0*/  ISETP.NE.AND P1, PT, R0, RZ, PT ;  /* 0x000000ff0000720c */ /* 0x000fce0003f25270 */
[----:B------:R-:W-:Y:S06]  /*0900*/  @!P0 BRA `(.L_x_7) ;  /* 0x00000000003c8947 */ /* 0x000fec0003800000 */
[----:B-----5:R-:W-:-:S04]  /*0910*/  IMAD.WIDE.U32 R4, R7, 0x4, R18 ;  /* 0x0000000407047825 */ /* 0x020fc800078e0012 */
[C---:B------:R-:W-:Y:S01]  /*0920*/  IMAD.WIDE.U32 R2, R7.reuse, 0x4, R16 ;  /* 0x0000000407027825 */ /* 0x040fe200078e0010 */
[----:B------:R-:W2:Y:S04]  /*0930*/  LD.E R9, desc[UR36][R4.64] ;  /* 0x0000002404097980 */ /* 0x000ea8000c101900 */
[----:B------:R-:W2:Y:S04]  /*0940*/  LD.E R6, desc[UR36][R2.64] ;  /* 0x0000002402067980 */ /* 0x000ea8000c101900 */
[----:B------:R-:W3:Y:S04]  /*0950*/  LD.E R11, desc[UR36][R4.64+0x4] ;  /* 0x00000424040b7980 */ /* 0x000ee8000c101900 */
[----:B------:R-:W3:Y:S04]  /*0960*/  LD.E R10, desc[UR36][R2.64+0x4] ;  /* 0x00000424020a7980 */ /* 0x000ee8000c101900 */
[----:B------:R-:W4:Y:S04]  /*0970*/  LD.E R13, desc[UR36][R4.64+0x8] ;  /* 0x00000824040d7980 */ /* 0x000f28000c101900 */
[----:B------:R-:W4:Y:S04]  /*0980*/  LD.E R12, desc[UR36][R2.64+0x8] ;  /* 0x00000824020c7980 */ /* 0x000f28000c101900 */
[----:B------:R-:W4:Y:S04]  /*0990*/  LD.E R15, desc[UR36][R4.64+0xc] ;  /* 0x00000c24040f7980 */ /* 0x000f28000c101900 */
[----:B------:R-:W4:Y:S01]  /*09a0*/  LD.E R14, desc[UR36][R2.64+0xc] ;  /* 0x00000c24020e7980 */ /* 0x000f22000c101900 */
[----:B------:R-:W-:Y:S01]  /*09b0*/  IADD3 R7, PT, PT, R7, 0x4, RZ ;  /* 0x0000000407077810 */ /* 0x000fe20007ffe0ff */
[----:B--2---:R-:W-:-:S04]  /*09c0*/  FFMA R6, R9, R6, R8 ;  /* 0x0000000609067223 */ /* 0x004fc80000000008 */
[----:B---3--:R-:W-:-:S04]  /*09d0*/  FFMA R6, R11, R10, R6 ;  /* 0x0000000a0b067223 */ /* 0x008fc80000000006 */
[----:B----4-:R-:W-:-:S04]  /*09e0*/  FFMA R6, R13, R12, R6 ;  /* 0x0000000c0d067223 */ /* 0x010fc80000000006 */
[----:B------:R-:W-:-:S07]  /*09f0*/  FFMA R8, R15, R14, R6 ;  /* 0x0000000e0f087223 */ /* 0x000fce0000000006 */
.L_x_7:
[----:B------:R-:W-:Y:S05]  /*0a00*/  @!P1 BRA `(.L_x_6) ;  /* 0x0000000000449947 */ /* 0x000fea0003800000 */
[----:B-----5:R-:W-:Y:S01]  /*0a10*/  IMAD.WIDE.U32 R16, R7, 0x4, R16 ;  /* 0x0000000407107825 */ /* 0x020fe200078e0010 */
[----:B------:R-:W-:-:S03]  /*0a20*/  IADD3 R0, PT, PT, -R0, RZ, RZ ;  /* 0x000000ff00007210 */ /* 0x000fc60007ffe1ff */
[----:B------:R-:W-:-:S07]  /*0a30*/  IMAD.WIDE.U32 R18, R7, 0x4, R18 ;  /* 0x0000000407127825 */ /* 0x000fce00078e0012 */
.L_x_8:
[----:B------:R-:W-:Y:S01]  /*0a40*/  MOV R3, R19 ;  /* 0x0000001300037202 */ /* 0x000fe20000000f00 */
[----:B------:R-:W-:Y:S01]  /*0a50*/  IMAD.MOV.U32 R4, RZ, RZ, R16 ;  /* 0x000000ffff047224 */ /* 0x000fe200078e0010 */
[----:B------:R-:W-:Y:S02]  /*0a60*/  MOV R2, R18 ;  /* 0x0000001200027202 */ /* 0x000fe40000000f00 */
[----:B------:R-:W-:-:S03]  /*0a70*/  MOV R5, R17 ;  /* 0x0000001100057202 */ /* 0x000fc60000000f00 */
[----:B------:R-:W2:Y:S04]  /*0a80*/  LD.E R3, desc[UR36][R2.64] ;  /* 0x0000002402037980 */ /* 0x000ea8000c101900 */
[----:B------:R-:W2:Y:S01]  /*0a90*/  LD.E R4, desc[UR36][R4.64] ;  /* 0x0000002404047980 */ /* 0x000ea2000c101900 */
[----:B------:R-:W-:Y:S02]  /*0aa0*/  IADD3 R0, PT, PT, R0, 0x1, RZ ;  /* 0x0000000100007810 */ /* 0x000fe40007ffe0ff */
[----:B------:R-:W-:Y:S02]  /*0ab0*/  IADD3 R16, P1, PT, R16, 0x4, RZ ;  /* 0x0000000410107810 */ /* 0x000fe40007f3e0ff */
[----:B------:R-:W-:Y:S02]  /*0ac0*/  ISETP.NE.AND P0, PT, R0, RZ, PT ;  /* 0x000000ff0000720c */ /* 0x000fe40003f05270 */
[----:B------:R-:W-:-:S02]  /*0ad0*/  IADD3 R18, P2, PT, R18, 0x4, RZ ;  /* 0x0000000412127810 */ /* 0x000fc40007f5e0ff */
[----:B------:R-:W-:Y:S02]  /*0ae0*/  IADD3.X R17, PT, PT, RZ, R17, RZ, P1, !PT ;  /* 0x00000011ff117210 */ /* 0x000fe40000ffe4ff */
[----:B------:R-:W-:Y:S01]  /*0af0*/  IADD3.X R19, PT, PT, RZ, R19, RZ, P2, !PT ;  /* 0x00000013ff137210 */ /* 0x000fe200017fe4ff */
[----:B--2---:R-:W-:-:S06]  /*0b00*/  FFMA R8, R3, R4, R8 ;  /* 0x0000000403087223 */ /* 0x004fcc0000000008 */
[----:B------:R-:W-:Y:S05]  /*0b10*/  @P0 BRA `(.L_x_8) ;  /* 0xfffffffc00c80947 */ /* 0x000fea000383ffff */
.L_x_6:
[----:B------:R-:W-:Y:S05]  /*0b20*/  BSYNC.RECONVERGENT B0 ;  /* 0x0000000000007941 */ /* 0x000fea0003800200 */
.L_x_4:
[----:B------:R-:W0:Y:S02]  /*0b30*/  LDC.64 R2, c[0x0][0x398] ;  /* 0x0000e600ff027b82 */ /* 0x000e240000000a00 */
[----:B0-----:R-:W-:-:S06]  /*0b40*/  IMAD.WIDE R2, R22, 0x8, R2 ;  /* 0x0000000816027825 */ /* 0x001fcc00078e0202 */
[----:B------:R-:W2:Y:S02]  /*0b50*/  LDG.E.64 R2, desc[UR36][R2.64] ;  /* 0x0000002402027981 */ /* 0x000ea4000c1e1b00 */
[----:B--2---:R-:W-:-:S05]  /*0b60*/  IMAD.WIDE.U32 R4, R23, 0x4, R2 ;  /* 0x0000000417047825 */ /* 0x004fca00078e0002 */
[----:B------:R-:W-:Y:S01]  /*0b70*/  ST.E desc[UR36][R4.64], R8 ;  /* 0x0000000804007985 */ /* 0x000fe2000c101924 */
[----:B------:R-:W-:Y:S05]  /*0b80*/  EXIT ;  /* 0x000000000000794d */ /* 0x000fea0003800000 */
.L_x_9:
[----:B------:R-:W-:-:S00]  /*0b90*/  BRA `(.L_x_9) ;  /* 0xfffffffc00fc7947 */ /* 0x000fc0000383ffff */
[----:B------:R-:W-:-:S00]  /*0ba0*/  NOP ;  /* 0x0000000000007918 */ /* 0x000fc00000000000 */
        /* <DEDUP_REMOVED lines=13> */
.L_x_10:


//--------------------- .nv.global.init           --------------------------
	.section	.nv.global.init,"aw",@progbits
.nv.global.init:
	.type		$str,@object
	.size		$str,(.L_0 - $str)
$str:
        /*0000*/ 	.byte	0x4d, 0x75, 0x6c, 0x74, 0x69, 0x70, 0x6c, 0x69, 0x63, 0x61, 0x6e, 0x64, 0x6f, 0x20, 0x76, 0x65
        /*0010*/ 	.byte	0x63, 0x74, 0x6f, 0x72, 0x65, 0x73, 0x0a, 0x00
.L_0:


//--------------------- .nv.shared.reserved.0     --------------------------
	.section	.nv.shared.reserved.0,"aw",@nobits
	.weak		__nv_reservedSMEM_offset_0_alias
	.size		__nv_reservedSMEM_offset_0_alias, 0, 64
	.other		__nv_reservedSMEM_offset_0_alias,@"STO_CUDA_RESERVED_SHARED STV_DEFAULT"
__nv_reservedSMEM_offset_0_alias:
	.zero		0
	.zero		64


//--------------------- .nv.constant0._Z26kernel_multiplicarMatricesiPPfS0_S0_ --------------------------
	.section	.nv.constant0._Z26kernel_multiplicarMatricesiPPfS0_S0_,"a",@progbits
	.sectionflags	@""
	.align	4
.nv.constant0._Z26kernel_multiplicarMatricesiPPfS0_S0_:
	.zero		928


//--------------------- SYMBOLS --------------------------

	.type		.nv.reservedSmem.offset0,@object
	.size		.nv.reservedSmem.offset0,0x4
	.type		vprintf,@function
